//
// Generated by NVIDIA NVVM Compiler
//
// Compiler Build ID: CL-36424714
// Cuda compilation tools, release 13.0, V13.0.88
// Based on NVVM 20.0.0
//

.version 9.0
.target sm_100
.address_size 64

	// .globl	_Z13dotCudaKernelPKdS0_Pdi
// _ZZ13dotCudaKernelPKdS0_PdiE5cache has been demoted

.visible .entry _Z13dotCudaKernelPKdS0_Pdi(
	.param .u64 .ptr .align 1 _Z13dotCudaKernelPKdS0_Pdi_param_0,
	.param .u64 .ptr .align 1 _Z13dotCudaKernelPKdS0_Pdi_param_1,
	.param .u64 .ptr .align 1 _Z13dotCudaKernelPKdS0_Pdi_param_2,
	.param .u32 _Z13dotCudaKernelPKdS0_Pdi_param_3
)
{
	.reg .pred 	%p<7>;
	.reg .b32 	%r<19>;
	.reg .b64 	%rd<10>;
	.reg .b64 	%fd<15>;
	// demoted variable
	.shared .align 8 .b8 _ZZ13dotCudaKernelPKdS0_PdiE5cache[2048];
	ld.param.u64 	%rd3, [_Z13dotCudaKernelPKdS0_Pdi_param_0];
	ld.param.u64 	%rd4, [_Z13dotCudaKernelPKdS0_Pdi_param_1];
	ld.param.u64 	%rd5, [_Z13dotCudaKernelPKdS0_Pdi_param_2];
	ld.param.u32 	%r10, [_Z13dotCudaKernelPKdS0_Pdi_param_3];
	mov.u32 	%r1, %tid.x;
	mov.u32 	%r11, %ctaid.x;
	mov.u32 	%r18, %ntid.x;
	mad.lo.s32 	%r17, %r11, %r18, %r1;
	setp.ge.s32 	%p1, %r17, %r10;
	mov.f64 	%fd14, 0d0000000000000000;
	@%p1 bra 	$L__BB0_3;
	mov.u32 	%r12, %nctaid.x;
	mul.lo.s32 	%r4, %r18, %r12;
	cvta.to.global.u64 	%rd1, %rd3;
	cvta.to.global.u64 	%rd2, %rd4;
	mov.f64 	%fd14, 0d0000000000000000;
$L__BB0_2:
	mul.wide.s32 	%rd6, %r17, 8;
	add.s64 	%rd7, %rd1, %rd6;
	ld.global.f64 	%fd6, [%rd7];
	add.s64 	%rd8, %rd2, %rd6;
	ld.global.f64 	%fd7, [%rd8];
	fma.rn.f64 	%fd14, %fd6, %fd7, %fd14;
	add.s32 	%r17, %r17, %r4;
	setp.lt.s32 	%p2, %r17, %r10;
	@%p2 bra 	$L__BB0_2;
$L__BB0_3:
	shl.b32 	%r13, %r1, 3;
	mov.u32 	%r14, _ZZ13dotCudaKernelPKdS0_PdiE5cache;
	add.s32 	%r7, %r14, %r13;
	st.shared.f64 	[%r7], %fd14;
	bar.sync 	0;
	setp.lt.u32 	%p3, %r18, 2;
	@%p3 bra 	$L__BB0_7;
$L__BB0_4:
	shr.u32 	%r9, %r18, 1;
	setp.ge.u32 	%p4, %r1, %r9;
	@%p4 bra 	$L__BB0_6;
	shl.b32 	%r15, %r9, 3;
	add.s32 	%r16, %r7, %r15;
	ld.shared.f64 	%fd8, [%r16];
	ld.shared.f64 	%fd9, [%r7];
	add.f64 	%fd10, %fd8, %fd9;
	st.shared.f64 	[%r7], %fd10;
$L__BB0_6:
	bar.sync 	0;
	setp.gt.u32 	%p5, %r18, 3;
	mov.u32 	%r18, %r9;
	@%p5 bra 	$L__BB0_4;
$L__BB0_7:
	setp.ne.s32 	%p6, %r1, 0;
	@%p6 bra 	$L__BB0_9;
	ld.shared.f64 	%fd11, [_ZZ13dotCudaKernelPKdS0_PdiE5cache];
	cvta.to.global.u64 	%rd9, %rd5;
	atom.global.add.f64 	%fd12, [%rd9], %fd11;
$L__BB0_9:
	ret;

}
	// .globl	_Z13addCudaKernelPdPKddi
.visible .entry _Z13addCudaKernelPdPKddi(
	.param .u64 .ptr .align 1 _Z13addCudaKernelPdPKddi_param_0,
	.param .u64 .ptr .align 1 _Z13addCudaKernelPdPKddi_param_1,
	.param .f64 _Z13addCudaKernelPdPKddi_param_2,
	.param .u32 _Z13addCudaKernelPdPKddi_param_3
)
{
	.reg .pred 	%p<2>;
	.reg .b32 	%r<6>;
	.reg .b64 	%rd<8>;
	.reg .b64 	%fd<5>;

	ld.param.u64 	%rd1, [_Z13addCudaKernelPdPKddi_param_0];
	ld.param.u64 	%rd2, [_Z13addCudaKernelPdPKddi_param_1];
	ld.param.f64 	%fd1, [_Z13addCudaKernelPdPKddi_param_2];
	ld.param.u32 	%r2, [_Z13addCudaKernelPdPKddi_param_3];
	mov.u32 	%r3, %ctaid.x;
	mov.u32 	%r4, %ntid.x;
	mov.u32 	%r5, %tid.x;
	mad.lo.s32 	%r1, %r3, %r4, %r5;
	setp.ge.s32 	%p1, %r1, %r2;
	@%p1 bra 	$L__BB1_2;
	cvta.to.global.u64 	%rd3, %rd2;
	cvta.to.global.u64 	%rd4, %rd1;
	mul.wide.s32 	%rd5, %r1, 8;
	add.s64 	%rd6, %rd3, %rd5;
	ld.global.f64 	%fd2, [%rd6];
	add.s64 	%rd7, %rd4, %rd5;
	ld.global.f64 	%fd3, [%rd7];
	fma.rn.f64 	%fd4, %fd1, %fd2, %fd3;
	st.global.f64 	[%rd7], %fd4;
$L__BB1_2:
	ret;

}
	// .globl	_Z13subCudaKernelPdPKddi
.visible .entry _Z13subCudaKernelPdPKddi(
	.param .u64 .ptr .align 1 _Z13subCudaKernelPdPKddi_param_0,
	.param .u64 .ptr .align 1 _Z13subCudaKernelPdPKddi_param_1,
	.param .f64 _Z13subCudaKernelPdPKddi_param_2,
	.param .u32 _Z13subCudaKernelPdPKddi_param_3
)
{
	.reg .pred 	%p<2>;
	.reg .b32 	%r<6>;
	.reg .b64 	%rd<8>;
	.reg .b64 	%fd<6>;

	ld.param.u64 	%rd1, [_Z13subCudaKernelPdPKddi_param_0];
	ld.param.u64 	%rd2, [_Z13subCudaKernelPdPKddi_param_1];
	ld.param.f64 	%fd1, [_Z13subCudaKernelPdPKddi_param_2];
	ld.param.u32 	%r2, [_Z13subCudaKernelPdPKddi_param_3];
	mov.u32 	%r3, %ctaid.x;
	mov.u32 	%r4, %ntid.x;
	mov.u32 	%r5, %tid.x;
	mad.lo.s32 	%r1, %r3, %r4, %r5;
	setp.ge.s32 	%p1, %r1, %r2;
	@%p1 bra 	$L__BB2_2;
	cvta.to.global.u64 	%rd3, %rd2;
	cvta.to.global.u64 	%rd4, %rd1;
	mul.wide.s32 	%rd5, %r1, 8;
	add.s64 	%rd6, %rd3, %rd5;
	ld.global.f64 	%fd2, [%rd6];
	mul.f64 	%fd3, %fd1, %fd2;
	add.s64 	%rd7, %rd4, %rd5;
	ld.global.f64 	%fd4, [%rd7];
	sub.f64 	%fd5, %fd4, %fd3;
	st.global.f64 	[%rd7], %fd5;
$L__BB2_2:
	ret;

}
	// .globl	_Z15scaleCudaKernelPddi
.visible .entry _Z15scaleCudaKernelPddi(
	.param .u64 .ptr .align 1 _Z15scaleCudaKernelPddi_param_0,
	.param .f64 _Z15scaleCudaKernelPddi_param_1,
	.param .u32 _Z15scaleCudaKernelPddi_param_2
)
{
	.reg .pred 	%p<2>;
	.reg .b32 	%r<6>;
	.reg .b64 	%rd<5>;
	.reg .b64 	%fd<4>;

	ld.param.u64 	%rd1, [_Z15scaleCudaKernelPddi_param_0];
	ld.param.f64 	%fd1, [_Z15scaleCudaKernelPddi_param_1];
	ld.param.u32 	%r2, [_Z15scaleCudaKernelPddi_param_2];
	mov.u32 	%r3, %ctaid.x;
	mov.u32 	%r4, %ntid.x;
	mov.u32 	%r5, %tid.x;
	mad.lo.s32 	%r1, %r3, %r4, %r5;
	setp.ge.s32 	%p1, %r1, %r2;
	@%p1 bra 	$L__BB3_2;
	cvta.to.global.u64 	%rd2, %rd1;
	mul.wide.s32 	%rd3, %r1, 8;
	add.s64 	%rd4, %rd2, %rd3;
	ld.global.f64 	%fd2, [%rd4];
	mul.f64 	%fd3, %fd1, %fd2;
	st.global.f64 	[%rd4], %fd3;
$L__BB3_2:
	ret;

}


// ===== COMPILED SASS (sm_100) =====

	.target	sm_100

	.elftype	@"ET_EXEC"


//--------------------- .note.nv.tkinfo           --------------------------
	.section	.note.nv.tkinfo,"",@"SHT_NOTE"
	.sectionflags	@"SHF_NOTE_NV_TKINFO"
	.tkinfo
        /*0018*/ 	.word	0x00000002
        /*0030*/ 	.string	""
        /*0030*/ 	.string	"ptxas"
        /*0030*/ 	.string	"Cuda compilation tools, release 13.0, V13.0.88"
        /*0030*/ 	.string	"Build cuda_13.0.r13.0/compiler.36424714_0"
        /*0030*/ 	.string	"-arch sm_100 -m 64 "



//--------------------- .note.nv.cuinfo           --------------------------
	.section	.note.nv.cuinfo,"",@"SHT_NOTE"
	.sectionflags	@"SHF_NOTE_NV_CUINFO"
        /*0018*/ 	.short	0x0002
        /*001a*/ 	.short	0x0064
        /*001c*/ 	.short	0x0082
	.zero		2


//--------------------- .nv.info                  --------------------------
	.section	.nv.info,"",@"SHT_CUDA_INFO"
	.align	4


	//----- nvinfo : EIATTR_REGCOUNT
	.align		4
        /*0000*/ 	.byte	0x04, 0x2f
        /*0002*/ 	.short	(.L_1 - .L_0)
	.align		4
.L_0:
        /*0004*/ 	.word	index@(_Z13dotCudaKernelPKdS0_Pdi)
        /*0008*/ 	.word	0x00000012


	//----- nvinfo : EIATTR_FRAME_SIZE
	.align		4
.L_1:
        /*000c*/ 	.byte	0x04, 0x11
        /*000e*/ 	.short	(.L_3 - .L_2)
	.align		4
.L_2:
        /*0010*/ 	.word	index@(_Z13dotCudaKernelPKdS0_Pdi)
        /*0014*/ 	.word	0x00000000


	//----- nvinfo : EIATTR_REGCOUNT
	.align		4
.L_3:
        /*0018*/ 	.byte	0x04, 0x2f
        /*001a*/ 	.short	(.L_5 - .L_4)
	.align		4
.L_4:
        /*001c*/ 	.word	index@(_Z13addCudaKernelPdPKddi)
        /*0020*/ 	.word	0x0000000a


	//----- nvinfo : EIATTR_FRAME_SIZE
	.align		4
.L_5:
        /*0024*/ 	.byte	0x04, 0x11
        /*0026*/ 	.short	(.L_7 - .L_6)
	.align		4
.L_6:
        /*0028*/ 	.word	index@(_Z13addCudaKernelPdPKddi)
        /*002c*/ 	.word	0x00000000


	//----- nvinfo : EIATTR_REGCOUNT
	.align		4
.L_7:
        /*0030*/ 	.byte	0x04, 0x2f
        /*0032*/ 	.short	(.L_9 - .L_8)
	.align		4
.L_8:
        /*0034*/ 	.word	index@(_Z13subCudaKernelPdPKddi)
        /*0038*/ 	.word	0x0000000a


	//----- nvinfo : EIATTR_FRAME_SIZE
	.align		4
.L_9:
        /*003c*/ 	.byte	0x04, 0x11
        /*003e*/ 	.short	(.L_11 - .L_10)
	.align		4
.L_10:
        /*0040*/ 	.word	index@(_Z13subCudaKernelPdPKddi)
        /*0044*/ 	.word	0x00000000


	//----- nvinfo : EIATTR_REGCOUNT
	.align		4
.L_11:
        /*0048*/ 	.byte	0x04, 0x2f
        /*004a*/ 	.short	(.L_13 - .L_12)
	.align		4
.L_12:
        /*004c*/ 	.word	index@(_Z15scaleCudaKernelPddi)
        /*0050*/ 	.word	0x0000000a


	//----- nvinfo : EIATTR_FRAME_SIZE
	.align		4
.L_13:
        /*0054*/ 	.byte	0x04, 0x11
        /*0056*/ 	.short	(.L_15 - .L_14)
	.align		4
.L_14:
        /*0058*/ 	.word	index@(_Z15scaleCudaKernelPddi)
        /*005c*/ 	.word	0x00000000


	//----- nvinfo : EIATTR_MIN_STACK_SIZE
	.align		4
.L_15:
        /*0060*/ 	.byte	0x04, 0x12
        /*0062*/ 	.short	(.L_17 - .L_16)
	.align		4
.L_16:
        /*0064*/ 	.word	index@(_Z15scaleCudaKernelPddi)
        /*0068*/ 	.word	0x00000000


	//----- nvinfo : EIATTR_MIN_STACK_SIZE
	.align		4
.L_17:
        /*006c*/ 	.byte	0x04, 0x12
        /*006e*/ 	.short	(.L_19 - .L_18)
	.align		4
.L_18:
        /*0070*/ 	.word	index@(_Z13subCudaKernelPdPKddi)
        /*0074*/ 	.word	0x00000000


	//----- nvinfo : EIATTR_MIN_STACK_SIZE
	.align		4
.L_19:
        /*0078*/ 	.byte	0x04, 0x12
        /*007a*/ 	.short	(.L_21 - .L_20)
	.align		4
.L_20:
        /*007c*/ 	.word	index@(_Z13addCudaKernelPdPKddi)
        /*0080*/ 	.word	0x00000000


	//----- nvinfo : EIATTR_MIN_STACK_SIZE
	.align		4
.L_21:
        /*0084*/ 	.byte	0x04, 0x12
        /*0086*/ 	.short	(.L_23 - .L_22)
	.align		4
.L_22:
        /*0088*/ 	.word	index@(_Z13dotCudaKernelPKdS0_Pdi)
        /*008c*/ 	.word	0x00000000
.L_23:


//--------------------- .nv.compat                --------------------------
	.section	.nv.compat,"",@"SHT_CUDA_COMPAT_INFO"
	.align	4
        /*0000*/ 	.byte	0x02, 0x09, 0x00, 0x00, 0x02, 0x02, 0x01, 0x00, 0x02, 0x05, 0x05, 0x00, 0x03, 0x07, 0x01, 0x01
        /*0010*/ 	.byte	0x02, 0x03, 0x00, 0x00, 0x02, 0x06, 0x01, 0x00, 0x04, 0x0b, 0x08, 0x00, 0x01, 0x00, 0x00, 0x00
        /*0020*/ 	.byte	0x00, 0x00, 0x00, 0x00


//--------------------- .nv.info._Z15scaleCudaKernelPddi --------------------------
	.section	.nv.info._Z15scaleCudaKernelPddi,"",@"SHT_CUDA_INFO"
	.sectionflags	@""
	.align	4


	//----- nvinfo : EIATTR_CUDA_API_VERSION
	.align		4
        /*0000*/ 	.byte	0x04, 0x37
        /*0002*/ 	.short	(.L_25 - .L_24)
.L_24:
        /*0004*/ 	.word	0x00000082


	//----- nvinfo : EIATTR_KPARAM_INFO
	.align		4
.L_25:
        /*0008*/ 	.byte	0x04, 0x17
        /*000a*/ 	.short	(.L_27 - .L_26)
.L_26:
        /*000c*/ 	.word	0x00000000
        /*0010*/ 	.short	0x0002
        /*0012*/ 	.short	0x0010
        /*0014*/ 	.byte	0x00, 0xf0, 0x11, 0x00


	//----- nvinfo : EIATTR_KPARAM_INFO
	.align		4
.L_27:
        /*0018*/ 	.byte	0x04, 0x17
        /*001a*/ 	.short	(.L_29 - .L_28)
.L_28:
        /*001c*/ 	.word	0x00000000
        /*0020*/ 	.short	0x0001
        /*0022*/ 	.short	0x0008
        /*0024*/ 	.byte	0x00, 0xf0, 0x21, 0x00


	//----- nvinfo : EIATTR_KPARAM_INFO
	.align		4
.L_29:
        /*0028*/ 	.byte	0x04, 0x17
        /*002a*/ 	.short	(.L_31 - .L_30)
.L_30:
        /*002c*/ 	.word	0x00000000
        /*0030*/ 	.short	0x0000
        /*0032*/ 	.short	0x0000
        /*0034*/ 	.byte	0x00, 0xf5, 0x21, 0x00


	//----- nvinfo : EIATTR_SPARSE_MMA_MASK
	.align		4
.L_31:
        /*0038*/ 	.byte	0x03, 0x50
        /*003a*/ 	.short	0x0000


	//----- nvinfo : EIATTR_MAXREG_COUNT
	.align		4
        /*003c*/ 	.byte	0x03, 0x1b
        /*003e*/ 	.short	0x00ff


	//----- nvinfo : EIATTR_MERCURY_ISA_VERSION
	.align		4
        /*0040*/ 	.byte	0x03, 0x5f
        /*0042*/ 	.short	0x0101


	//----- nvinfo : EIATTR_VRC_CTA_INIT_COUNT
	.align		4
        /*0044*/ 	.byte	0x02, 0x4a
	.zero		1
	.zero		1


	//----- nvinfo : EIATTR_EXIT_INSTR_OFFSETS
	.align		4
        /*0048*/ 	.byte	0x04, 0x1c
        /*004a*/ 	.short	(.L_33 - .L_32)


	//   ....[0]....
.L_32:
        /*004c*/ 	.word	0x00000070


	//   ....[1]....
        /*0050*/ 	.word	0x000000f0


	//----- nvinfo : EIATTR_CBANK_PARAM_SIZE
	.align		4
.L_33:
        /*0054*/ 	.byte	0x03, 0x19
        /*0056*/ 	.short	0x0014


	//----- nvinfo : EIATTR_PARAM_CBANK
	.align		4
        /*0058*/ 	.byte	0x04, 0x0a
        /*005a*/ 	.short	(.L_35 - .L_34)
	.align		4
.L_34:
        /*005c*/ 	.word	index@(.nv.constant0._Z15scaleCudaKernelPddi)
        /*0060*/ 	.short	0x0380
        /*0062*/ 	.short	0x0014


	//----- nvinfo : EIATTR_SW_WAR
	.align		4
.L_35:
        /*0064*/ 	.byte	0x04, 0x36
        /*0066*/ 	.short	(.L_37 - .L_36)
.L_36:
        /*0068*/ 	.word	0x00000008
.L_37:


//--------------------- .nv.info._Z13subCudaKernelPdPKddi --------------------------
	.section	.nv.info._Z13subCudaKernelPdPKddi,"",@"SHT_CUDA_INFO"
	.sectionflags	@""
	.align	4


	//----- nvinfo : EIATTR_CUDA_API_VERSION
	.align		4
        /*0000*/ 	.byte	0x04, 0x37
        /*0002*/ 	.short	(.L_39 - .L_38)
.L_38:
        /*0004*/ 	.word	0x00000082


	//----- nvinfo : EIATTR_KPARAM_INFO
	.align		4
.L_39:
        /*0008*/ 	.byte	0x04, 0x17
        /*000a*/ 	.short	(.L_41 - .L_40)
.L_40:
        /*000c*/ 	.word	0x00000000
        /*0010*/ 	.short	0x0003
        /*0012*/ 	.short	0x0018
        /*0014*/ 	.byte	0x00, 0xf0, 0x11, 0x00


	//----- nvinfo : EIATTR_KPARAM_INFO
	.align		4
.L_41:
        /*0018*/ 	.byte	0x04, 0x17
        /*001a*/ 	.short	(.L_43 - .L_42)
.L_42:
        /*001c*/ 	.word	0x00000000
        /*0020*/ 	.short	0x0002
        /*0022*/ 	.short	0x0010
        /*0024*/ 	.byte	0x00, 0xf0, 0x21, 0x00


	//----- nvinfo : EIATTR_KPARAM_INFO
	.align		4
.L_43:
        /*0028*/ 	.byte	0x04, 0x17
        /*002a*/ 	.short	(.L_45 - .L_44)
.L_44:
        /*002c*/ 	.word	0x00000000
        /*0030*/ 	.short	0x0001
        /*0032*/ 	.short	0x0008
        /*0034*/ 	.byte	0x00, 0xf5, 0x21, 0x00


	//----- nvinfo : EIATTR_KPARAM_INFO
	.align		4
.L_45:
        /*0038*/ 	.byte	0x04, 0x17
        /*003a*/ 	.short	(.L_47 - .L_46)
.L_46:
        /*003c*/ 	.word	0x00000000
        /*0040*/ 	.short	0x0000
        /*0042*/ 	.short	0x0000
        /*0044*/ 	.byte	0x00, 0xf5, 0x21, 0x00


	//----- nvinfo : EIATTR_SPARSE_MMA_MASK
	.align		4
.L_47:
        /*0048*/ 	.byte	0x03, 0x50
        /*004a*/ 	.short	0x0000


	//----- nvinfo : EIATTR_MAXREG_COUNT
	.align		4
        /*004c*/ 	.byte	0x03, 0x1b
        /*004e*/ 	.short	0x00ff


	//----- nvinfo : EIATTR_MERCURY_ISA_VERSION
	.align		4
        /*0050*/ 	.byte	0x03, 0x5f
        /*0052*/ 	.short	0x0101


	//----- nvinfo : EIATTR_VRC_CTA_INIT_COUNT
	.align		4
        /*0054*/ 	.byte	0x02, 0x4a
	.zero		1
	.zero		1


	//----- nvinfo : EIATTR_EXIT_INSTR_OFFSETS
	.align		4
        /*0058*/ 	.byte	0x04, 0x1c
        /*005a*/ 	.short	(.L_49 - .L_48)


	//   ....[0]....
.L_48:
        /*005c*/ 	.word	0x00000070


	//   ....[1]....
        /*0060*/ 	.word	0x00000120


	//----- nvinfo : EIATTR_CBANK_PARAM_SIZE
	.align		4
.L_49:
        /*0064*/ 	.byte	0x03, 0x19
        /*0066*/ 	.short	0x001c


	//----- nvinfo : EIATTR_PARAM_CBANK
	.align		4
        /*0068*/ 	.byte	0x04, 0x0a
        /*006a*/ 	.short	(.L_51 - .L_50)
	.align		4
.L_50:
        /*006c*/ 	.word	index@(.nv.constant0._Z13subCudaKernelPdPKddi)
        /*0070*/ 	.short	0x0380
        /*0072*/ 	.short	0x001c


	//----- nvinfo : EIATTR_SW_WAR
	.align		4
.L_51:
        /*0074*/ 	.byte	0x04, 0x36
        /*0076*/ 	.short	(.L_53 - .L_52)
.L_52:
        /*0078*/ 	.word	0x00000008
.L_53:


//--------------------- .nv.info._Z13addCudaKernelPdPKddi --------------------------
	.section	.nv.info._Z13addCudaKernelPdPKddi,"",@"SHT_CUDA_INFO"
	.sectionflags	@""
	.align	4


	//----- nvinfo : EIATTR_CUDA_API_VERSION
	.align		4
        /*0000*/ 	.byte	0x04, 0x37
        /*0002*/ 	.short	(.L_55 - .L_54)
.L_54:
        /*0004*/ 	.word	0x00000082


	//----- nvinfo : EIATTR_KPARAM_INFO
	.align		4
.L_55:
        /*0008*/ 	.byte	0x04, 0x17
        /*000a*/ 	.short	(.L_57 - .L_56)
.L_56:
        /*000c*/ 	.word	0x00000000
        /*0010*/ 	.short	0x0003
        /*0012*/ 	.short	0x0018
        /*0014*/ 	.byte	0x00, 0xf0, 0x11, 0x00


	//----- nvinfo : EIATTR_KPARAM_INFO
	.align		4
.L_57:
        /*0018*/ 	.byte	0x04, 0x17
        /*001a*/ 	.short	(.L_59 - .L_58)
.L_58:
        /*001c*/ 	.word	0x00000000
        /*0020*/ 	.short	0x0002
        /*0022*/ 	.short	0x0010
        /*0024*/ 	.byte	0x00, 0xf0, 0x21, 0x00


	//----- nvinfo : EIATTR_KPARAM_INFO
	.align		4
.L_59:
        /*0028*/ 	.byte	0x04, 0x17
        /*002a*/ 	.short	(.L_61 - .L_60)
.L_60:
        /*002c*/ 	.word	0x00000000
        /*0030*/ 	.short	0x0001
        /*0032*/ 	.short	0x0008
        /*0034*/ 	.byte	0x00, 0xf5, 0x21, 0x00


	//----- nvinfo : EIATTR_KPARAM_INFO
	.align		4
.L_61:
        /*0038*/ 	.byte	0x04, 0x17
        /*003a*/ 	.short	(.L_63 - .L_62)
.L_62:
        /*003c*/ 	.word	0x00000000
        /*0040*/ 	.short	0x0000
        /*0042*/ 	.short	0x0000
        /*0044*/ 	.byte	0x00, 0xf5, 0x21, 0x00


	//----- nvinfo : EIATTR_SPARSE_MMA_MASK
	.align		4
.L_63:
        /*0048*/ 	.byte	0x03, 0x50
        /*004a*/ 	.short	0x0000


	//----- nvinfo : EIATTR_MAXREG_COUNT
	.align		4
        /*004c*/ 	.byte	0x03, 0x1b
        /*004e*/ 	.short	0x00ff


	//----- nvinfo : EIATTR_MERCURY_ISA_VERSION
	.align		4
        /*0050*/ 	.byte	0x03, 0x5f
        /*0052*/ 	.short	0x0101


	//----- nvinfo : EIATTR_VRC_CTA_INIT_COUNT
	.align		4
        /*0054*/ 	.byte	0x02, 0x4a
	.zero		1
	.zero		1


	//----- nvinfo : EIATTR_EXIT_INSTR_OFFSETS
	.align		4
        /*0058*/ 	.byte	0x04, 0x1c
        /*005a*/ 	.short	(.L_65 - .L_64)


	//   ....[0]....
.L_64:
        /*005c*/ 	.word	0x00000070


	//   ....[1]....
        /*0060*/ 	.word	0x00000120


	//----- nvinfo : EIATTR_CBANK_PARAM_SIZE
	.align		4
.L_65:
        /*0064*/ 	.byte	0x03, 0x19
        /*0066*/ 	.short	0x001c


	//----- nvinfo : EIATTR_PARAM_CBANK
	.align		4
        /*0068*/ 	.byte	0x04, 0x0a
        /*006a*/ 	.short	(.L_67 - .L_66)
	.align		4
.L_66:
        /*006c*/ 	.word	index@(.nv.constant0._Z13addCudaKernelPdPKddi)
        /*0070*/ 	.short	0x0380
        /*0072*/ 	.short	0x001c


	//----- nvinfo : EIATTR_SW_WAR
	.align		4
.L_67:
        /*0074*/ 	.byte	0x04, 0x36
        /*0076*/ 	.short	(.L_69 - .L_68)
.L_68:
        /*0078*/ 	.word	0x00000008
.L_69:


//--------------------- .nv.info._Z13dotCudaKernelPKdS0_Pdi --------------------------
	.section	.nv.info._Z13dotCudaKernelPKdS0_Pdi,"",@"SHT_CUDA_INFO"
	.sectionflags	@""
	.align	4


	//----- nvinfo : EIATTR_CUDA_API_VERSION
	.align		4
        /*0000*/ 	.byte	0x04, 0x37
        /*0002*/ 	.short	(.L_71 - .L_70)
.L_70:
        /*0004*/ 	.word	0x00000082


	//----- nvinfo : EIATTR_KPARAM_INFO
	.align		4
.L_71:
        /*0008*/ 	.byte	0x04, 0x17
        /*000a*/ 	.short	(.L_73 - .L_72)
.L_72:
        /*000c*/ 	.word	0x00000000
        /*0010*/ 	.short	0x0003
        /*0012*/ 	.short	0x0018
        /*0014*/ 	.byte	0x00, 0xf0, 0x11, 0x00


	//----- nvinfo : EIATTR_KPARAM_INFO
	.align		4
.L_73:
        /*0018*/ 	.byte	0x04, 0x17
        /*001a*/ 	.short	(.L_75 - .L_74)
.L_74:
        /*001c*/ 	.word	0x00000000
        /*0020*/ 	.short	0x0002
        /*0022*/ 	.short	0x0010
        /*0024*/ 	.byte	0x00, 0xf5, 0x21, 0x00


	//----- nvinfo : EIATTR_KPARAM_INFO
	.align		4
.L_75:
        /*0028*/ 	.byte	0x04, 0x17
        /*002a*/ 	.short	(.L_77 - .L_76)
.L_76:
        /*002c*/ 	.word	0x00000000
        /*0030*/ 	.short	0x0001
        /*0032*/ 	.short	0x0008
        /*0034*/ 	.byte	0x00, 0xf5, 0x21, 0x00


	//----- nvinfo : EIATTR_KPARAM_INFO
	.align		4
.L_77:
        /*0038*/ 	.byte	0x04, 0x17
        /*003a*/ 	.short	(.L_79 - .L_78)
.L_78:
        /*003c*/ 	.word	0x00000000
        /*0040*/ 	.short	0x0000
        /*0042*/ 	.short	0x0000
        /*0044*/ 	.byte	0x00, 0xf5, 0x21, 0x00


	//----- nvinfo : EIATTR_SPARSE_MMA_MASK
	.align		4
.L_79:
        /*0048*/ 	.byte	0x03, 0x50
        /*004a*/ 	.short	0x0000


	//----- nvinfo : EIATTR_MAXREG_COUNT
	.align		4
        /*004c*/ 	.byte	0x03, 0x1b
        /*004e*/ 	.short	0x00ff


	//----- nvinfo : EIATTR_NUM_BARRIERS
	.align		4
        /*0050*/ 	.byte	0x02, 0x4c
        /*0052*/ 	.byte	0x01
	.zero		1


	//----- nvinfo : EIATTR_MERCURY_ISA_VERSION
	.align		4
        /*0054*/ 	.byte	0x03, 0x5f
        /*0056*/ 	.short	0x0101


	//----- nvinfo : EIATTR_VRC_CTA_INIT_COUNT
	.align		4
        /*0058*/ 	.byte	0x02, 0x4a
	.zero		1
	.zero		1


	//----- nvinfo : EIATTR_EXIT_INSTR_OFFSETS
	.align		4
        /*005c*/ 	.byte	0x04, 0x1c
        /*005e*/ 	.short	(.L_81 - .L_80)


	//   ....[0]....
.L_80:
        /*0060*/ 	.word	0x000002d0


	//   ....[1]....
        /*0064*/ 	.word	0x00000340


	//----- nvinfo : EIATTR_CRS_STACK_SIZE
	.align		4
.L_81:
        /*0068*/ 	.byte	0x04, 0x1e
        /*006a*/ 	.short	(.L_83 - .L_82)
.L_82:
        /*006c*/ 	.word	0x00000000


	//----- nvinfo : EIATTR_CBANK_PARAM_SIZE
	.align		4
.L_83:
        /*0070*/ 	.byte	0x03, 0x19
        /*0072*/ 	.short	0x001c


	//----- nvinfo : EIATTR_PARAM_CBANK
	.align		4
        /*0074*/ 	.byte	0x04, 0x0a
        /*0076*/ 	.short	(.L_85 - .L_84)
	.align		4
.L_84:
        /*0078*/ 	.word	index@(.nv.constant0._Z13dotCudaKernelPKdS0_Pdi)
        /*007c*/ 	.short	0x0380
        /*007e*/ 	.short	0x001c


	//----- nvinfo : EIATTR_SW_WAR
	.align		4
.L_85:
        /*0080*/ 	.byte	0x04, 0x36
        /*0082*/ 	.short	(.L_87 - .L_86)
.L_86:
        /*0084*/ 	.word	0x00000008
.L_87:


//--------------------- .nv.callgraph             --------------------------
	.section	.nv.callgraph,"",@"SHT_CUDA_CALLGRAPH"
	.align	4
	.sectionentsize	8
	.align		4
        /*0000*/ 	.word	0x00000000
	.align		4
        /*0004*/ 	.word	0xffffffff
	.align		4
        /*0008*/ 	.word	0x00000000
	.align		4
        /*000c*/ 	.word	0xfffffffe
	.align		4
        /*0010*/ 	.word	0x00000000
	.align		4
        /*0014*/ 	.word	0xfffffffd
	.align		4
        /*0018*/ 	.word	0x00000000
	.align		4
        /*001c*/ 	.word	0xfffffffc


//--------------------- .text._Z15scaleCudaKernelPddi --------------------------
	.section	.text._Z15scaleCudaKernelPddi,"ax",@progbits
	.align	128
        .global         _Z15scaleCudaKernelPddi
        .type           _Z15scaleCudaKernelPddi,@function
        .size           _Z15scaleCudaKernelPddi,(.L_x_9 - _Z15scaleCudaKernelPddi)
        .other          _Z15scaleCudaKernelPddi,@"STO_CUDA_ENTRY STV_DEFAULT"
_Z15scaleCudaKernelPddi:
.text._Z15scaleCudaKernelPddi:
[----:B------:R-:W-:Y:S01]  /*0000*/  LDC R1, c[0x0][0x37c] ;  /* 0x0000df00ff017b82 */ /* 0x000fe20000000800 */
[----:B------:R-:W0:Y:S07]  /*0010*/  S2R R0, SR_TID.X ;  /* 0x0000000000007919 */ /* 0x000e2e0000002100 */
[----:B------:R-:W0:Y:S01]  /*0020*/  S2UR UR4, SR_CTAID.X ;  /* 0x00000000000479c3 */ /* 0x000e220000002500 */
[----:B------:R-:W1:Y:S07]  /*0030*/  LDCU UR5, c[0x0][0x390] ;  /* 0x00007200ff0577ac */ /* 0x000e6e0008000800 */
[----:B------:R-:W0:Y:S02]  /*0040*/  LDC R5, c[0x0][0x360] ;  /* 0x0000d800ff057b82 */ /* 0x000e240000000800 */
[----:B0-----:R-:W-:-:S05]  /*0050*/  IMAD R5, R5, UR4, R0 ;  /* 0x0000000405057c24 */ /* 0x001fca000f8e0200 */
[----:B-1----:R-:W-:-:S13]  /*0060*/  ISETP.GE.AND P0, PT, R5, UR5, PT ;  /* 0x0000000505007c0c */ /* 0x002fda000bf06270 */
[----:B------:R-:W-:Y:S05]  /*0070*/  @P0 EXIT ;  /* 0x000000000000094d */ /* 0x000fea0003800000 */
[----:B------:R-:W0:Y:S01]  /*0080*/  LDC.64 R2, c[0x0][0x380] ;  /* 0x0000e000ff027b82 */ /* 0x000e220000000a00 */
[----:B------:R-:W1:Y:S07]  /*0090*/  LDCU.64 UR4, c[0x0][0x358] ;  /* 0x00006b00ff0477ac */ /* 0x000e6e0008000a00 */
[----:B------:R-:W2:Y:S01]  /*00a0*/  LDC.64 R6, c[0x0][0x388] ;  /* 0x0000e200ff067b82 */ /* 0x000ea20000000a00 */
[----:B0-----:R-:W-:-:S05]  /*00b0*/  IMAD.WIDE R2, R5, 0x8, R2 ;  /* 0x0000000805027825 */ /* 0x001fca00078e0202 */
[----:B-1----:R-:W2:Y:S02]  /*00c0*/  LDG.E.64 R4, desc[UR4][R2.64] ;  /* 0x0000000402047981 */ /* 0x002ea4000c1e1b00 */
[----:B--2---:R-:W-:-:S07]  /*00d0*/  DMUL R4, R4, R6 ;  /* 0x0000000604047228 */ /* 0x004fce0000000000 */
[----:B------:R-:W-:Y:S01]  /*00e0*/  STG.E.64 desc[UR4][R2.64], R4 ;  /* 0x0000000402007986 */ /* 0x000fe2000c101b04 */
[----:B------:R-:W-:Y:S05]  /*00f0*/  EXIT ;  /* 0x000000000000794d */ /* 0x000fea0003800000 */
.L_x_0:
[----:B------:R-:W-:-:S00]  /*0100*/  BRA `(.L_x_0) ;  /* 0xfffffffc00fc7947 */ /* 0x000fc0000383ffff */
[----:B------:R-:W-:-:S00]  /*0110*/  NOP ;  /* 0x0000000000007918 */ /* 0x000fc00000000000 */
        /* <DEDUP_REMOVED lines=14> */
.L_x_9:


//--------------------- .text._Z13subCudaKernelPdPKddi --------------------------
	.section	.text._Z13subCudaKernelPdPKddi,"ax",@progbits
	.align	128
        .global         _Z13subCudaKernelPdPKddi
        .type           _Z13subCudaKernelPdPKddi,@function
        .size           _Z13subCudaKernelPdPKddi,(.L_x_10 - _Z13subCudaKernelPdPKddi)
        .other          _Z13subCudaKernelPdPKddi,@"STO_CUDA_ENTRY STV_DEFAULT"
_Z13subCudaKernelPdPKddi:
.text._Z13subCudaKernelPdPKddi:
        /* <DEDUP_REMOVED lines=9> */
[----:B------:R-:W1:Y:S01]  /*0090*/  LDCU.64 UR4, c[0x0][0x358] ;  /* 0x00006b00ff0477ac */ /* 0x000e620008000a00 */
[----:B------:R-:W2:Y:S06]  /*00a0*/  LDCU.64 UR6, c[0x0][0x390] ;  /* 0x00007200ff0677ac */ /* 0x000eac0008000a00 */
[----:B------:R-:W3:Y:S01]  /*00b0*/  LDC.64 R4, c[0x0][0x380] ;  /* 0x0000e000ff047b82 */ /* 0x000ee20000000a00 */
[----:B0-----:R-:W-:-:S06]  /*00c0*/  IMAD.WIDE R2, R7, 0x8, R2 ;  /* 0x0000000807027825 */ /* 0x001fcc00078e0202 */
[----:B-1----:R-:W2:Y:S01]  /*00d0*/  LDG.E.64 R2, desc[UR4][R2.64] ;  /* 0x0000000402027981 */ /* 0x002ea2000c1e1b00 */
[----:B---3--:R-:W-:-:S05]  /*00e0*/  IMAD.WIDE R4, R7, 0x8, R4 ;  /* 0x0000000807047825 */ /* 0x008fca00078e0204 */
[----:B------:R-:W2:Y:S02]  /*00f0*/  LDG.E.64 R6, desc[UR4][R4.64] ;  /* 0x0000000404067981 */ /* 0x000ea4000c1e1b00 */
[----:B--2---:R-:W-:-:S07]  /*0100*/  DFMA R6, -R2, UR6, R6 ;  /* 0x0000000602067c2b */ /* 0x004fce0008000106 */
[----:B------:R-:W-:Y:S01]  /*0110*/  STG.E.64 desc[UR4][R4.64], R6 ;  /* 0x0000000604007986 */ /* 0x000fe2000c101b04 */
[----:B------:R-:W-:Y:S05]  /*0120*/  EXIT ;  /* 0x000000000000794d */ /* 0x000fea0003800000 */
.L_x_1:
        /* <DEDUP_REMOVED lines=13> */
.L_x_10:


//--------------------- .text._Z13addCudaKernelPdPKddi --------------------------
	.section	.text._Z13addCudaKernelPdPKddi,"ax",@progbits
	.align	128
        .global         _Z13addCudaKernelPdPKddi
        .type           _Z13addCudaKernelPdPKddi,@function
        .size           _Z13addCudaKernelPdPKddi,(.L_x_11 - _Z13addCudaKernelPdPKddi)
        .other          _Z13addCudaKernelPdPKddi,@"STO_CUDA_ENTRY STV_DEFAULT"
_Z13addCudaKernelPdPKddi:
.text._Z13addCudaKernelPdPKddi:
        /* <DEDUP_REMOVED lines=16> */
[----:B--2---:R-:W-:-:S07]  /*0100*/  DFMA R6, R2, UR6, R6 ;  /* 0x0000000602067c2b */ /* 0x004fce0008000006 */
[----:B------:R-:W-:Y:S01]  /*0110*/  STG.E.64 desc[UR4][R4.64], R6 ;  /* 0x0000000604007986 */ /* 0x000fe2000c101b04 */
[----:B------:R-:W-:Y:S05]  /*0120*/  EXIT ;  /* 0x000000000000794d */ /* 0x000fea0003800000 */
.L_x_2:
        /* <DEDUP_REMOVED lines=13> */
.L_x_11:


//--------------------- .text._Z13dotCudaKernelPKdS0_Pdi --------------------------
	.section	.text._Z13dotCudaKernelPKdS0_Pdi,"ax",@progbits
	.align	128
        .global         _Z13dotCudaKernelPKdS0_Pdi
        .type           _Z13dotCudaKernelPKdS0_Pdi,@function
        .size           _Z13dotCudaKernelPKdS0_Pdi,(.L_x_12 - _Z13dotCudaKernelPKdS0_Pdi)
        .other          _Z13dotCudaKernelPKdS0_Pdi,@"STO_CUDA_ENTRY STV_DEFAULT"
_Z13dotCudaKernelPKdS0_Pdi:
.text._Z13dotCudaKernelPKdS0_Pdi:
[----:B------:R-:W-:Y:S01]  /*0000*/  LDC R1, c[0x0][0x37c] ;  /* 0x0000df00ff017b82 */ /* 0x000fe20000000800 */
[----:B------:R-:W0:Y:S07]  /*0010*/  S2R R13, SR_TID.X ;  /* 0x00000000000d7919 */ /* 0x000e2e0000002100 */
[----:B------:R-:W0:Y:S01]  /*0020*/  S2UR UR4, SR_CTAID.X ;  /* 0x00000000000479c3 */ /* 0x000e220000002500 */
[----:B------:R-:W1:Y:S01]  /*0030*/  LDCU UR5, c[0x0][0x398] ;  /* 0x00007300ff0577ac */ /* 0x000e620008000800 */
[----:B------:R-:W-:Y:S01]  /*0040*/  BSSY.RECONVERGENT B0, `(.L_x_3) ;  /* 0x0000014000007945 */ /* 0x000fe20003800200 */
[----:B------:R-:W-:Y:S01]  /*0050*/  CS2R R2, SRZ ;  /* 0x0000000000027805 */ /* 0x000fe2000001ff00 */
[----:B------:R-:W2:Y:S04]  /*0060*/  LDCU.64 UR6, c[0x0][0x358] ;  /* 0x00006b00ff0677ac */ /* 0x000ea80008000a00 */
[----:B------:R-:W0:Y:S02]  /*0070*/  LDC R12, c[0x0][0x360] ;  /* 0x0000d800ff0c7b82 */ /* 0x000e240000000800 */
[----:B0-----:R-:W-:-:S05]  /*0080*/  IMAD R0, R12, UR4, R13 ;  /* 0x000000040c007c24 */ /* 0x001fca000f8e020d */
[----:B-1----:R-:W-:-:S13]  /*0090*/  ISETP.GE.AND P0, PT, R0, UR5, PT ;  /* 0x0000000500007c0c */ /* 0x002fda000bf06270 */
[----:B--2---:R-:W-:Y:S05]  /*00a0*/  @P0 BRA `(.L_x_4) ;  /* 0x0000000000340947 */ /* 0x004fea0003800000 */
[----:B------:R-:W0:Y:S01]  /*00b0*/  LDC.64 R8, c[0x0][0x380] ;  /* 0x0000e000ff087b82 */ /* 0x000e220000000a00 */
[----:B------:R-:W1:Y:S01]  /*00c0*/  LDCU UR4, c[0x0][0x370] ;  /* 0x00006e00ff0477ac */ /* 0x000e620008000800 */
[----:B------:R-:W-:-:S06]  /*00d0*/  CS2R R2, SRZ ;  /* 0x0000000000027805 */ /* 0x000fcc000001ff00 */
[----:B------:R-:W2:Y:S01]  /*00e0*/  LDC.64 R10, c[0x0][0x388] ;  /* 0x0000e200ff0a7b82 */ /* 0x000ea20000000a00 */
[----:B-1----:R-:W-:-:S07]  /*00f0*/  IMAD R15, R12, UR4, RZ ;  /* 0x000000040c0f7c24 */ /* 0x002fce000f8e02ff */
.L_x_5:
[----:B0-----:R-:W-:-:S04]  /*0100*/  IMAD.WIDE R4, R0, 0x8, R8 ;  /* 0x0000000800047825 */ /* 0x001fc800078e0208 */
[----:B--2---:R-:W-:Y:S02]  /*0110*/  IMAD.WIDE R6, R0, 0x8, R10 ;  /* 0x0000000800067825 */ /* 0x004fe400078e020a */
[----:B------:R-:W2:Y:S04]  /*0120*/  LDG.E.64 R4, desc[UR6][R4.64] ;  /* 0x0000000604047981 */ /* 0x000ea8000c1e1b00 */
[----:B------:R-:W2:Y:S01]  /*0130*/  LDG.E.64 R6, desc[UR6][R6.64] ;  /* 0x0000000606067981 */ /* 0x000ea2000c1e1b00 */
[----:B------:R-:W-:-:S05]  /*0140*/  IMAD.IADD R0, R15, 0x1, R0 ;  /* 0x000000010f007824 */ /* 0x000fca00078e0200 */
[----:B------:R-:W-:Y:S01]  /*0150*/  ISETP.GE.AND P0, PT, R0, UR5, PT ;  /* 0x0000000500007c0c */ /* 0x000fe2000bf06270 */
[----:B--2---:R-:W-:-:S12]  /*0160*/  DFMA R2, R4, R6, R2 ;  /* 0x000000060402722b */ /* 0x004fd80000000002 */
[----:B------:R-:W-:Y:S05]  /*0170*/  @!P0 BRA `(.L_x_5) ;  /* 0xfffffffc00e08947 */ /* 0x000fea000383ffff */
.L_x_4:
[----:B------:R-:W-:Y:S05]  /*0180*/  BSYNC.RECONVERGENT B0 ;  /* 0x0000000000007941 */ /* 0x000fea0003800200 */
.L_x_3:
[----:B------:R-:W0:Y:S01]  /*0190*/  S2UR UR5, SR_CgaCtaId ;  /* 0x00000000000579c3 */ /* 0x000e220000008800 */
[----:B------:R-:W-:Y:S01]  /*01a0*/  UMOV UR4, 0x400 ;  /* 0x0000040000047882 */ /* 0x000fe20000000000 */
[----:B------:R-:W-:Y:S02]  /*01b0*/  ISETP.GE.U32.AND P1, PT, R12, 0x2, PT ;  /* 0x000000020c00780c */ /* 0x000fe40003f26070 */
[----:B------:R-:W-:Y:S01]  /*01c0*/  ISETP.NE.AND P0, PT, R13, RZ, PT ;  /* 0x000000ff0d00720c */ /* 0x000fe20003f05270 */
[----:B0-----:R-:W-:-:S06]  /*01d0*/  ULEA UR4, UR5, UR4, 0x18 ;  /* 0x0000000405047291 */ /* 0x001fcc000f8ec0ff */
[----:B------:R-:W-:-:S05]  /*01e0*/  LEA R7, R13, UR4, 0x3 ;  /* 0x000000040d077c11 */ /* 0x000fca000f8e18ff */
[----:B------:R0:W-:Y:S01]  /*01f0*/  STS.64 [R7], R2 ;  /* 0x0000000207007388 */ /* 0x0001e20000000a00 */
[----:B------:R-:W-:Y:S06]  /*0200*/  BAR.SYNC.DEFER_BLOCKING 0x0 ;  /* 0x0000000000007b1d */ /* 0x000fec0000010000 */
[----:B------:R-:W-:Y:S05]  /*0210*/  @!P1 BRA `(.L_x_6) ;  /* 0x00000000002c9947 */ /* 0x000fea0003800000 */
.L_x_7:
[----:B------:R-:W-:-:S04]  /*0220*/  SHF.R.U32.HI R6, RZ, 0x1, R12 ;  /* 0x00000001ff067819 */ /* 0x000fc8000001160c */
[----:B------:R-:W-:-:S13]  /*0230*/  ISETP.GE.U32.AND P1, PT, R13, R6, PT ;  /* 0x000000060d00720c */ /* 0x000fda0003f26070 */
[----:B------:R-:W-:Y:S01]  /*0240*/  @!P1 IMAD R0, R6, 0x8, R7 ;  /* 0x0000000806009824 */ /* 0x000fe200078e0207 */
[----:B------:R-:W-:Y:S04]  /*0250*/  @!P1 LDS.64 R4, [R7] ;  /* 0x0000000007049984 */ /* 0x000fe80000000a00 */
[----:B0-----:R-:W0:Y:S02]  /*0260*/  @!P1 LDS.64 R2, [R0] ;  /* 0x0000000000029984 */ /* 0x001e240000000a00 */
[----:B0-----:R-:W-:-:S07]  /*0270*/  @!P1 DADD R2, R2, R4 ;  /* 0x0000000002029229 */ /* 0x001fce0000000004 */
[----:B------:R1:W-:Y:S01]  /*0280*/  @!P1 STS.64 [R7], R2 ;  /* 0x0000000207009388 */ /* 0x0003e20000000a00 */
[----:B------:R-:W-:Y:S01]  /*0290*/  BAR.SYNC.DEFER_BLOCKING 0x0 ;  /* 0x0000000000007b1d */ /* 0x000fe20000010000 */
[----:B------:R-:W-:Y:S01]  /*02a0*/  ISETP.GT.U32.AND P1, PT, R12, 0x3, PT ;  /* 0x000000030c00780c */ /* 0x000fe20003f24070 */
[----:B------:R-:W-:-:S12]  /*02b0*/  IMAD.MOV.U32 R12, RZ, RZ, R6 ;  /* 0x000000ffff0c7224 */ /* 0x000fd800078e0006 */
[----:B-1----:R-:W-:Y:S05]  /*02c0*/  @P1 BRA `(.L_x_7) ;  /* 0xfffffffc00d41947 */ /* 0x002fea000383ffff */
.L_x_6:
[----:B------:R-:W-:Y:S05]  /*02d0*/  @P0 EXIT ;  /* 0x000000000000094d */ /* 0x000fea0003800000 */
[----:B------:R-:W1:Y:S01]  /*02e0*/  S2UR UR5, SR_CgaCtaId ;  /* 0x00000000000579c3 */ /* 0x000e620000008800 */
[----:B------:R-:W-:-:S07]  /*02f0*/  UMOV UR4, 0x400 ;  /* 0x0000040000047882 */ /* 0x000fce0000000000 */
[----:B------:R-:W2:Y:S01]  /*0300*/  LDC.64 R4, c[0x0][0x390] ;  /* 0x0000e400ff047b82 */ /* 0x000ea20000000a00 */
[----:B-1----:R-:W-:-:S09]  /*0310*/  ULEA UR4, UR5, UR4, 0x18 ;  /* 0x0000000405047291 */ /* 0x002fd2000f8ec0ff */
[----:B0-----:R-:W2:Y:S04]  /*0320*/  LDS.64 R2, [UR4] ;  /* 0x00000004ff027984 */ /* 0x001ea80008000a00 */
[----:B--2---:R-:W-:Y:S01]  /*0330*/  REDG.E.ADD.F64.RN.STRONG.GPU desc[UR6][R4.64], R2 ;  /* 0x00000002040079a6 */ /* 0x004fe2000c12ff06 */
[----:B------:R-:W-:Y:S05]  /*0340*/  EXIT ;  /* 0x000000000000794d */ /* 0x000fea0003800000 */
.L_x_8:
        /* <DEDUP_REMOVED lines=11> */
.L_x_12:


//--------------------- .nv.shared.reserved.0     --------------------------
	.section	.nv.shared.reserved.0,"aw",@nobits
	.weak		__nv_reservedSMEM_offset_0_alias
	.size		__nv_reservedSMEM_offset_0_alias, 0, 64
	.other		__nv_reservedSMEM_offset_0_alias,@"STO_CUDA_RESERVED_SHARED STV_DEFAULT"
__nv_reservedSMEM_offset_0_alias:
	.zero		0
	.zero		64


//--------------------- .nv.shared._Z13dotCudaKernelPKdS0_Pdi --------------------------
	.section	.nv.shared._Z13dotCudaKernelPKdS0_Pdi,"aw",@nobits
	.sectionflags	@""
	.align	8
.nv.shared._Z13dotCudaKernelPKdS0_Pdi:
	.zero		3072


//--------------------- .nv.constant0._Z15scaleCudaKernelPddi --------------------------
	.section	.nv.constant0._Z15scaleCudaKernelPddi,"a",@progbits
	.sectionflags	@""
	.align	4
.nv.constant0._Z15scaleCudaKernelPddi:
	.zero		916


//--------------------- .nv.constant0._Z13subCudaKernelPdPKddi --------------------------
	.section	.nv.constant0._Z13subCudaKernelPdPKddi,"a",@progbits
	.sectionflags	@""
	.align	4
.nv.constant0._Z13subCudaKernelPdPKddi:
	.zero		924


//--------------------- .nv.constant0._Z13addCudaKernelPdPKddi --------------------------
	.section	.nv.constant0._Z13addCudaKernelPdPKddi,"a",@progbits
	.sectionflags	@""
	.align	4
.nv.constant0._Z13addCudaKernelPdPKddi:
	.zero		924


//--------------------- .nv.constant0._Z13dotCudaKernelPKdS0_Pdi --------------------------
	.section	.nv.constant0._Z13dotCudaKernelPKdS0_Pdi,"a",@progbits
	.sectionflags	@""
	.align	4
.nv.constant0._Z13dotCudaKernelPKdS0_Pdi:
	.zero		924


//--------------------- SYMBOLS --------------------------

	.type		.nv.reservedSmem.offset0,@object
	.size		.nv.reservedSmem.offset0,0x4
	.type		.nv.reservedSmem.cap,@object
	.size		.nv.reservedSmem.cap,0x4
